//
// Generated by NVIDIA NVVM Compiler
//
// Compiler Build ID: CL-36424714
// Cuda compilation tools, release 13.0, V13.0.88
// Based on NVVM 20.0.0
//

.version 9.0
.target sm_100
.address_size 64

	// .globl	_Z10ThirdAnglePiS_S_

.visible .entry _Z10ThirdAnglePiS_S_(
	.param .u64 .ptr .align 1 _Z10ThirdAnglePiS_S__param_0,
	.param .u64 .ptr .align 1 _Z10ThirdAnglePiS_S__param_1,
	.param .u64 .ptr .align 1 _Z10ThirdAnglePiS_S__param_2
)
{
	.reg .b32 	%r<5>;
	.reg .b64 	%rd<7>;

	ld.param.u64 	%rd1, [_Z10ThirdAnglePiS_S__param_0];
	ld.param.u64 	%rd2, [_Z10ThirdAnglePiS_S__param_1];
	ld.param.u64 	%rd3, [_Z10ThirdAnglePiS_S__param_2];
	cvta.to.global.u64 	%rd4, %rd3;
	cvta.to.global.u64 	%rd5, %rd2;
	cvta.to.global.u64 	%rd6, %rd1;
	ld.global.u32 	%r1, [%rd6];
	ld.global.u32 	%r2, [%rd5];
	add.s32 	%r3, %r1, %r2;
	sub.s32 	%r4, 180, %r3;
	st.global.u32 	[%rd4], %r4;
	ret;

}


// ===== COMPILED SASS (sm_100) =====

	.target	sm_100

	.elftype	@"ET_EXEC"


//--------------------- .note.nv.tkinfo           --------------------------
	.section	.note.nv.tkinfo,"",@"SHT_NOTE"
	.sectionflags	@"SHF_NOTE_NV_TKINFO"
	.tkinfo
        /*0018*/ 	.word	0x00000002
        /*0030*/ 	.string	""
        /*0030*/ 	.string	"ptxas"
        /*0030*/ 	.string	"Cuda compilation tools, release 13.0, V13.0.88"
        /*0030*/ 	.string	"Build cuda_13.0.r13.0/compiler.36424714_0"
        /*0030*/ 	.string	"-arch sm_100 -m 64 "



//--------------------- .note.nv.cuinfo           --------------------------
	.section	.note.nv.cuinfo,"",@"SHT_NOTE"
	.sectionflags	@"SHF_NOTE_NV_CUINFO"
        /*0018*/ 	.short	0x0002
        /*001a*/ 	.short	0x0064
        /*001c*/ 	.short	0x0082
	.zero		2


//--------------------- .nv.info                  --------------------------
	.section	.nv.info,"",@"SHT_CUDA_INFO"
	.align	4


	//----- nvinfo : EIATTR_REGCOUNT
	.align		4
        /*0000*/ 	.byte	0x04, 0x2f
        /*0002*/ 	.short	(.L_1 - .L_0)
	.align		4
.L_0:
        /*0004*/ 	.word	index@(_Z10ThirdAnglePiS_S_)
        /*0008*/ 	.word	0x0000000c


	//----- nvinfo : EIATTR_FRAME_SIZE
	.align		4
.L_1:
        /*000c*/ 	.byte	0x04, 0x11
        /*000e*/ 	.short	(.L_3 - .L_2)
	.align		4
.L_2:
        /*0010*/ 	.word	index@(_Z10ThirdAnglePiS_S_)
        /*0014*/ 	.word	0x00000000


	//----- nvinfo : EIATTR_MIN_STACK_SIZE
	.align		4
.L_3:
        /*0018*/ 	.byte	0x04, 0x12
        /*001a*/ 	.short	(.L_5 - .L_4)
	.align		4
.L_4:
        /*001c*/ 	.word	index@(_Z10ThirdAnglePiS_S_)
        /*0020*/ 	.word	0x00000000
.L_5:


//--------------------- .nv.compat                --------------------------
	.section	.nv.compat,"",@"SHT_CUDA_COMPAT_INFO"
	.align	4
        /*0000*/ 	.byte	0x02, 0x09, 0x00, 0x00, 0x02, 0x02, 0x01, 0x00, 0x02, 0x05, 0x05, 0x00, 0x03, 0x07, 0x01, 0x01
        /*0010*/ 	.byte	0x02, 0x03, 0x00, 0x00, 0x02, 0x06, 0x01, 0x00, 0x04, 0x0b, 0x08, 0x00, 0x09, 0x00, 0x00, 0x00
        /*0020*/ 	.byte	0x00, 0x00, 0x00, 0x00


//--------------------- .nv.info._Z10ThirdAnglePiS_S_ --------------------------
	.section	.nv.info._Z10ThirdAnglePiS_S_,"",@"SHT_CUDA_INFO"
	.sectionflags	@""
	.align	4


	//----- nvinfo : EIATTR_CUDA_API_VERSION
	.align		4
        /*0000*/ 	.byte	0x04, 0x37
        /*0002*/ 	.short	(.L_7 - .L_6)
.L_6:
        /*0004*/ 	.word	0x00000082


	//----- nvinfo : EIATTR_KPARAM_INFO
	.align		4
.L_7:
        /*0008*/ 	.byte	0x04, 0x17
        /*000a*/ 	.short	(.L_9 - .L_8)
.L_8:
        /*000c*/ 	.word	0x00000000
        /*0010*/ 	.short	0x0002
        /*0012*/ 	.short	0x0010
        /*0014*/ 	.byte	0x00, 0xf5, 0x21, 0x00


	//----- nvinfo : EIATTR_KPARAM_INFO
	.align		4
.L_9:
        /*0018*/ 	.byte	0x04, 0x17
        /*001a*/ 	.short	(.L_11 - .L_10)
.L_10:
        /*001c*/ 	.word	0x00000000
        /*0020*/ 	.short	0x0001
        /*0022*/ 	.short	0x0008
        /*0024*/ 	.byte	0x00, 0xf5, 0x21, 0x00


	//----- nvinfo : EIATTR_KPARAM_INFO
	.align		4
.L_11:
        /*0028*/ 	.byte	0x04, 0x17
        /*002a*/ 	.short	(.L_13 - .L_12)
.L_12:
        /*002c*/ 	.word	0x00000000
        /*0030*/ 	.short	0x0000
        /*0032*/ 	.short	0x0000
        /*0034*/ 	.byte	0x00, 0xf5, 0x21, 0x00


	//----- nvinfo : EIATTR_SPARSE_MMA_MASK
	.align		4
.L_13:
        /*0038*/ 	.byte	0x03, 0x50
        /*003a*/ 	.short	0x0000


	//----- nvinfo : EIATTR_MAXREG_COUNT
	.align		4
        /*003c*/ 	.byte	0x03, 0x1b
        /*003e*/ 	.short	0x00ff


	//----- nvinfo : EIATTR_MERCURY_ISA_VERSION
	.align		4
        /*0040*/ 	.byte	0x03, 0x5f
        /*0042*/ 	.short	0x0101


	//----- nvinfo : EIATTR_VRC_CTA_INIT_COUNT
	.align		4
        /*0044*/ 	.byte	0x02, 0x4a
	.zero		1
	.zero		1


	//----- nvinfo : EIATTR_EXIT_INSTR_OFFSETS
	.align		4
        /*0048*/ 	.byte	0x04, 0x1c
        /*004a*/ 	.short	(.L_15 - .L_14)


	//   ....[0]....
.L_14:
        /*004c*/ 	.word	0x00000090


	//----- nvinfo : EIATTR_CBANK_PARAM_SIZE
	.align		4
.L_15:
        /*0050*/ 	.byte	0x03, 0x19
        /*0052*/ 	.short	0x0018


	//----- nvinfo : EIATTR_PARAM_CBANK
	.align		4
        /*0054*/ 	.byte	0x04, 0x0a
        /*0056*/ 	.short	(.L_17 - .L_16)
	.align		4
.L_16:
        /*0058*/ 	.word	index@(.nv.constant0._Z10ThirdAnglePiS_S_)
        /*005c*/ 	.short	0x0380
        /*005e*/ 	.short	0x0018


	//----- nvinfo : EIATTR_SW_WAR
	.align		4
.L_17:
        /*0060*/ 	.byte	0x04, 0x36
        /*0062*/ 	.short	(.L_19 - .L_18)
.L_18:
        /*0064*/ 	.word	0x00000008
.L_19:


//--------------------- .nv.callgraph             --------------------------
	.section	.nv.callgraph,"",@"SHT_CUDA_CALLGRAPH"
	.align	4
	.sectionentsize	8
	.align		4
        /*0000*/ 	.word	0x00000000
	.align		4
        /*0004*/ 	.word	0xffffffff
	.align		4
        /*0008*/ 	.word	0x00000000
	.align		4
        /*000c*/ 	.word	0xfffffffe
	.align		4
        /*0010*/ 	.word	0x00000000
	.align		4
        /*0014*/ 	.word	0xfffffffd
	.align		4
        /*0018*/ 	.word	0x00000000
	.align		4
        /*001c*/ 	.word	0xfffffffc


//--------------------- .text._Z10ThirdAnglePiS_S_ --------------------------
	.section	.text._Z10ThirdAnglePiS_S_,"ax",@progbits
	.align	128
        .global         _Z10ThirdAnglePiS_S_
        .type           _Z10ThirdAnglePiS_S_,@function
        .size           _Z10ThirdAnglePiS_S_,(.L_x_1 - _Z10ThirdAnglePiS_S_)
        .other          _Z10ThirdAnglePiS_S_,@"STO_CUDA_ENTRY STV_DEFAULT"
_Z10ThirdAnglePiS_S_:
.text._Z10ThirdAnglePiS_S_:
[----:B------:R-:W-:Y:S08]  /*0000*/  LDC R1, c[0x0][0x37c] ;  /* 0x0000df00ff017b82 */ /* 0x000ff00000000800 */
[----:B------:R-:W0:Y:S01]  /*0010*/  LDC.64 R2, c[0x0][0x380] ;  /* 0x0000e000ff027b82 */ /* 0x000e220000000a00 */
[----:B------:R-:W0:Y:S07]  /*0020*/  LDCU.64 UR4, c[0x0][0x358] ;  /* 0x00006b00ff0477ac */ /* 0x000e2e0008000a00 */
[----:B------:R-:W1:Y:S01]  /*0030*/  LDC.64 R4, c[0x0][0x388] ;  /* 0x0000e200ff047b82 */ /* 0x000e620000000a00 */
[----:B0-----:R-:W2:Y:S04]  /*0040*/  LDG.E R2, desc[UR4][R2.64] ;  /* 0x0000000402027981 */ /* 0x001ea8000c1e1900 */
[----:B-1----:R-:W2:Y:S03]  /*0050*/  LDG.E R5, desc[UR4][R4.64] ;  /* 0x0000000404057981 */ /* 0x002ea6000c1e1900 */
[----:B------:R-:W0:Y:S01]  /*0060*/  LDC.64 R6, c[0x0][0x390] ;  /* 0x0000e400ff067b82 */ /* 0x000e220000000a00 */
[----:B--2---:R-:W-:-:S05]  /*0070*/  IADD3 R9, PT, PT, -R2, 0xb4, -R5 ;  /* 0x000000b402097810 */ /* 0x004fca0007ffe905 */
[----:B0-----:R-:W-:Y:S01]  /*0080*/  STG.E desc[UR4][R6.64], R9 ;  /* 0x0000000906007986 */ /* 0x001fe2000c101904 */
[----:B------:R-:W-:Y:S05]  /*0090*/  EXIT ;  /* 0x000000000000794d */ /* 0x000fea0003800000 */
.L_x_0:
[----:B------:R-:W-:-:S00]  /*00a0*/  BRA `(.L_x_0) ;  /* 0xfffffffc00fc7947 */ /* 0x000fc0000383ffff */
[----:B------:R-:W-:-:S00]  /*00b0*/  NOP ;  /* 0x0000000000007918 */ /* 0x000fc00000000000 */
        /* <DEDUP_REMOVED lines=12> */
.L_x_1:


//--------------------- .nv.shared.reserved.0     --------------------------
	.section	.nv.shared.reserved.0,"aw",@nobits
	.weak		__nv_reservedSMEM_offset_0_alias
	.size		__nv_reservedSMEM_offset_0_alias, 0, 64
	.other		__nv_reservedSMEM_offset_0_alias,@"STO_CUDA_RESERVED_SHARED STV_DEFAULT"
__nv_reservedSMEM_offset_0_alias:
	.zero		0
	.zero		64


//--------------------- .nv.constant0._Z10ThirdAnglePiS_S_ --------------------------
	.section	.nv.constant0._Z10ThirdAnglePiS_S_,"a",@progbits
	.sectionflags	@""
	.align	4
.nv.constant0._Z10ThirdAnglePiS_S_:
	.zero		920


//--------------------- SYMBOLS --------------------------

	.type		.nv.reservedSmem.offset0,@object
	.size		.nv.reservedSmem.offset0,0x4
